//
// Generated by NVIDIA NVVM Compiler
//
// Compiler Build ID: CL-36424714
// Cuda compilation tools, release 13.0, V13.0.88
// Based on NVVM 20.0.0
//

.version 9.0
.target sm_100
.address_size 64

	// .globl	_Z19gemm_coalesced_v2_kPKfS0_Pfmmm

.visible .entry _Z19gemm_coalesced_v2_kPKfS0_Pfmmm(
	.param .u64 .ptr .align 1 _Z19gemm_coalesced_v2_kPKfS0_Pfmmm_param_0,
	.param .u64 .ptr .align 1 _Z19gemm_coalesced_v2_kPKfS0_Pfmmm_param_1,
	.param .u64 .ptr .align 1 _Z19gemm_coalesced_v2_kPKfS0_Pfmmm_param_2,
	.param .u64 _Z19gemm_coalesced_v2_kPKfS0_Pfmmm_param_3,
	.param .u64 _Z19gemm_coalesced_v2_kPKfS0_Pfmmm_param_4,
	.param .u64 _Z19gemm_coalesced_v2_kPKfS0_Pfmmm_param_5
)
{
	.reg .pred 	%p<13>;
	.reg .b32 	%r<10>;
	.reg .b32 	%f<68>;
	.reg .b64 	%rd<106>;

	ld.param.u64 	%rd26, [_Z19gemm_coalesced_v2_kPKfS0_Pfmmm_param_0];
	ld.param.u64 	%rd27, [_Z19gemm_coalesced_v2_kPKfS0_Pfmmm_param_1];
	ld.param.u64 	%rd28, [_Z19gemm_coalesced_v2_kPKfS0_Pfmmm_param_3];
	ld.param.u64 	%rd24, [_Z19gemm_coalesced_v2_kPKfS0_Pfmmm_param_4];
	ld.param.u64 	%rd25, [_Z19gemm_coalesced_v2_kPKfS0_Pfmmm_param_5];
	cvta.to.global.u64 	%rd1, %rd27;
	cvta.to.global.u64 	%rd2, %rd26;
	mov.u32 	%r1, %ctaid.x;
	mov.u32 	%r2, %ntid.x;
	mov.u32 	%r3, %tid.x;
	mad.lo.s32 	%r4, %r1, %r2, %r3;
	cvt.u64.u32 	%rd3, %r4;
	mov.u32 	%r5, %ctaid.y;
	mov.u32 	%r6, %ntid.y;
	mov.u32 	%r7, %tid.y;
	mad.lo.s32 	%r8, %r5, %r6, %r7;
	cvt.u64.u32 	%rd4, %r8;
	setp.le.u64 	%p1, %rd24, %rd3;
	setp.le.u64 	%p2, %rd28, %rd4;
	or.pred  	%p3, %p1, %p2;
	@%p3 bra 	$L__BB0_14;
	setp.eq.s64 	%p4, %rd25, 0;
	mov.f32 	%f67, 0f00000000;
	@%p4 bra 	$L__BB0_13;
	mul.lo.s64 	%rd5, %rd25, %rd4;
	and.b64  	%rd6, %rd25, 7;
	setp.lt.u64 	%p5, %rd25, 8;
	mov.f32 	%f67, 0f00000000;
	mov.b64 	%rd104, 0;
	@%p5 bra 	$L__BB0_5;
	and.b64  	%rd104, %rd25, -8;
	shl.b64 	%rd31, %rd3, 2;
	add.s64 	%rd101, %rd1, %rd31;
	shl.b64 	%rd9, %rd24, 5;
	shl.b64 	%rd32, %rd5, 2;
	add.s64 	%rd33, %rd32, %rd2;
	add.s64 	%rd100, %rd33, 16;
	mov.f32 	%f67, 0f00000000;
	mov.u64 	%rd102, %rd104;
$L__BB0_4:
	.pragma "nounroll";
	ld.global.f32 	%f17, [%rd100+-16];
	ld.global.f32 	%f18, [%rd101];
	fma.rn.f32 	%f19, %f17, %f18, %f67;
	ld.global.f32 	%f20, [%rd100+-12];
	shl.b64 	%rd34, %rd24, 2;
	add.s64 	%rd35, %rd101, %rd34;
	ld.global.f32 	%f21, [%rd35];
	fma.rn.f32 	%f22, %f20, %f21, %f19;
	ld.global.f32 	%f23, [%rd100+-8];
	add.s64 	%rd36, %rd35, %rd34;
	ld.global.f32 	%f24, [%rd36];
	fma.rn.f32 	%f25, %f23, %f24, %f22;
	ld.global.f32 	%f26, [%rd100+-4];
	add.s64 	%rd37, %rd36, %rd34;
	ld.global.f32 	%f27, [%rd37];
	fma.rn.f32 	%f28, %f26, %f27, %f25;
	ld.global.f32 	%f29, [%rd100];
	add.s64 	%rd38, %rd37, %rd34;
	ld.global.f32 	%f30, [%rd38];
	fma.rn.f32 	%f31, %f29, %f30, %f28;
	ld.global.f32 	%f32, [%rd100+4];
	add.s64 	%rd39, %rd38, %rd34;
	ld.global.f32 	%f33, [%rd39];
	fma.rn.f32 	%f34, %f32, %f33, %f31;
	ld.global.f32 	%f35, [%rd100+8];
	add.s64 	%rd40, %rd39, %rd34;
	ld.global.f32 	%f36, [%rd40];
	fma.rn.f32 	%f37, %f35, %f36, %f34;
	ld.global.f32 	%f38, [%rd100+12];
	add.s64 	%rd41, %rd40, %rd34;
	ld.global.f32 	%f39, [%rd41];
	fma.rn.f32 	%f67, %f38, %f39, %f37;
	add.s64 	%rd102, %rd102, -8;
	add.s64 	%rd101, %rd101, %rd9;
	add.s64 	%rd100, %rd100, 32;
	setp.ne.s64 	%p6, %rd102, 0;
	@%p6 bra 	$L__BB0_4;
$L__BB0_5:
	setp.eq.s64 	%p7, %rd6, 0;
	@%p7 bra 	$L__BB0_13;
	and.b64  	%rd18, %rd25, 3;
	setp.lt.u64 	%p8, %rd6, 4;
	@%p8 bra 	$L__BB0_8;
	add.s64 	%rd42, %rd104, %rd5;
	shl.b64 	%rd43, %rd42, 2;
	add.s64 	%rd44, %rd2, %rd43;
	ld.global.f32 	%f41, [%rd44];
	mad.lo.s64 	%rd45, %rd104, %rd24, %rd3;
	shl.b64 	%rd46, %rd45, 2;
	add.s64 	%rd47, %rd1, %rd46;
	ld.global.f32 	%f42, [%rd47];
	fma.rn.f32 	%f43, %f41, %f42, %f67;
	add.s64 	%rd48, %rd104, 1;
	and.b64  	%rd49, %rd48, 4294967295;
	add.s64 	%rd50, %rd49, %rd5;
	shl.b64 	%rd51, %rd50, 2;
	add.s64 	%rd52, %rd2, %rd51;
	ld.global.f32 	%f44, [%rd52];
	mad.lo.s64 	%rd53, %rd49, %rd24, %rd3;
	shl.b64 	%rd54, %rd53, 2;
	add.s64 	%rd55, %rd1, %rd54;
	ld.global.f32 	%f45, [%rd55];
	fma.rn.f32 	%f46, %f44, %f45, %f43;
	add.s64 	%rd56, %rd104, 2;
	and.b64  	%rd57, %rd56, 4294967295;
	add.s64 	%rd58, %rd57, %rd5;
	shl.b64 	%rd59, %rd58, 2;
	add.s64 	%rd60, %rd2, %rd59;
	ld.global.f32 	%f47, [%rd60];
	mad.lo.s64 	%rd61, %rd57, %rd24, %rd3;
	shl.b64 	%rd62, %rd61, 2;
	add.s64 	%rd63, %rd1, %rd62;
	ld.global.f32 	%f48, [%rd63];
	fma.rn.f32 	%f49, %f47, %f48, %f46;
	add.s64 	%rd64, %rd104, 3;
	and.b64  	%rd65, %rd64, 4294967295;
	add.s64 	%rd66, %rd65, %rd5;
	shl.b64 	%rd67, %rd66, 2;
	add.s64 	%rd68, %rd2, %rd67;
	ld.global.f32 	%f50, [%rd68];
	mad.lo.s64 	%rd69, %rd65, %rd24, %rd3;
	shl.b64 	%rd70, %rd69, 2;
	add.s64 	%rd71, %rd1, %rd70;
	ld.global.f32 	%f51, [%rd71];
	fma.rn.f32 	%f67, %f50, %f51, %f49;
	add.s64 	%rd72, %rd104, 4;
	and.b64  	%rd104, %rd72, 4294967295;
$L__BB0_8:
	setp.eq.s64 	%p9, %rd18, 0;
	@%p9 bra 	$L__BB0_13;
	setp.eq.s64 	%p10, %rd18, 1;
	@%p10 bra 	$L__BB0_11;
	add.s64 	%rd73, %rd104, %rd5;
	shl.b64 	%rd74, %rd73, 2;
	add.s64 	%rd75, %rd2, %rd74;
	ld.global.f32 	%f53, [%rd75];
	mad.lo.s64 	%rd76, %rd104, %rd24, %rd3;
	shl.b64 	%rd77, %rd76, 2;
	add.s64 	%rd78, %rd1, %rd77;
	ld.global.f32 	%f54, [%rd78];
	fma.rn.f32 	%f55, %f53, %f54, %f67;
	add.s64 	%rd79, %rd104, 1;
	and.b64  	%rd80, %rd79, 4294967295;
	add.s64 	%rd81, %rd80, %rd5;
	shl.b64 	%rd82, %rd81, 2;
	add.s64 	%rd83, %rd2, %rd82;
	ld.global.f32 	%f56, [%rd83];
	mad.lo.s64 	%rd84, %rd80, %rd24, %rd3;
	shl.b64 	%rd85, %rd84, 2;
	add.s64 	%rd86, %rd1, %rd85;
	ld.global.f32 	%f57, [%rd86];
	fma.rn.f32 	%f67, %f56, %f57, %f55;
	add.s64 	%rd87, %rd104, 2;
	and.b64  	%rd104, %rd87, 4294967295;
$L__BB0_11:
	and.b64  	%rd88, %rd25, 1;
	setp.eq.b64 	%p11, %rd88, 1;
	not.pred 	%p12, %p11;
	@%p12 bra 	$L__BB0_13;
	add.s64 	%rd89, %rd104, %rd5;
	shl.b64 	%rd90, %rd89, 2;
	add.s64 	%rd91, %rd2, %rd90;
	ld.global.f32 	%f58, [%rd91];
	mad.lo.s64 	%rd92, %rd104, %rd24, %rd3;
	shl.b64 	%rd93, %rd92, 2;
	add.s64 	%rd94, %rd1, %rd93;
	ld.global.f32 	%f59, [%rd94];
	fma.rn.f32 	%f67, %f58, %f59, %f67;
$L__BB0_13:
	ld.param.u64 	%rd99, [_Z19gemm_coalesced_v2_kPKfS0_Pfmmm_param_2];
	mad.lo.s64 	%rd95, %rd25, %rd4, %rd3;
	cvta.to.global.u64 	%rd96, %rd99;
	shl.b64 	%rd97, %rd95, 2;
	add.s64 	%rd98, %rd96, %rd97;
	st.global.f32 	[%rd98], %f67;
$L__BB0_14:
	ret;

}
	// .globl	_Z16gemm_coalesced_kPKfS0_Pfmmm
.visible .entry _Z16gemm_coalesced_kPKfS0_Pfmmm(
	.param .u64 .ptr .align 1 _Z16gemm_coalesced_kPKfS0_Pfmmm_param_0,
	.param .u64 .ptr .align 1 _Z16gemm_coalesced_kPKfS0_Pfmmm_param_1,
	.param .u64 .ptr .align 1 _Z16gemm_coalesced_kPKfS0_Pfmmm_param_2,
	.param .u64 _Z16gemm_coalesced_kPKfS0_Pfmmm_param_3,
	.param .u64 _Z16gemm_coalesced_kPKfS0_Pfmmm_param_4,
	.param .u64 _Z16gemm_coalesced_kPKfS0_Pfmmm_param_5
)
{


	ret;

}


// ===== COMPILED SASS (sm_100) =====

	.target	sm_100

	.elftype	@"ET_EXEC"


//--------------------- .note.nv.tkinfo           --------------------------
	.section	.note.nv.tkinfo,"",@"SHT_NOTE"
	.sectionflags	@"SHF_NOTE_NV_TKINFO"
	.tkinfo
        /*0018*/ 	.word	0x00000002
        /*0030*/ 	.string	""
        /*0030*/ 	.string	"ptxas"
        /*0030*/ 	.string	"Cuda compilation tools, release 13.0, V13.0.88"
        /*0030*/ 	.string	"Build cuda_13.0.r13.0/compiler.36424714_0"
        /*0030*/ 	.string	"-arch sm_100 -m 64 "



//--------------------- .note.nv.cuinfo           --------------------------
	.section	.note.nv.cuinfo,"",@"SHT_NOTE"
	.sectionflags	@"SHF_NOTE_NV_CUINFO"
        /*0018*/ 	.short	0x0002
        /*001a*/ 	.short	0x0064
        /*001c*/ 	.short	0x0082
	.zero		2


//--------------------- .nv.info                  --------------------------
	.section	.nv.info,"",@"SHT_CUDA_INFO"
	.align	4


	//----- nvinfo : EIATTR_REGCOUNT
	.align		4
        /*0000*/ 	.byte	0x04, 0x2f
        /*0002*/ 	.short	(.L_1 - .L_0)
	.align		4
.L_0:
        /*0004*/ 	.word	index@(_Z19gemm_coalesced_v2_kPKfS0_Pfmmm)
        /*0008*/ 	.word	0x00000020


	//----- nvinfo : EIATTR_FRAME_SIZE
	.align		4
.L_1:
        /*000c*/ 	.byte	0x04, 0x11
        /*000e*/ 	.short	(.L_3 - .L_2)
	.align		4
.L_2:
        /*0010*/ 	.word	index@(_Z19gemm_coalesced_v2_kPKfS0_Pfmmm)
        /*0014*/ 	.word	0x00000000


	//----- nvinfo : EIATTR_REGCOUNT
	.align		4
.L_3:
        /*0018*/ 	.byte	0x04, 0x2f
        /*001a*/ 	.short	(.L_5 - .L_4)
	.align		4
.L_4:
        /*001c*/ 	.word	index@(_Z16gemm_coalesced_kPKfS0_Pfmmm)
        /*0020*/ 	.word	0x00000004


	//----- nvinfo : EIATTR_FRAME_SIZE
	.align		4
.L_5:
        /*0024*/ 	.byte	0x04, 0x11
        /*0026*/ 	.short	(.L_7 - .L_6)
	.align		4
.L_6:
        /*0028*/ 	.word	index@(_Z16gemm_coalesced_kPKfS0_Pfmmm)
        /*002c*/ 	.word	0x00000000


	//----- nvinfo : EIATTR_MIN_STACK_SIZE
	.align		4
.L_7:
        /*0030*/ 	.byte	0x04, 0x12
        /*0032*/ 	.short	(.L_9 - .L_8)
	.align		4
.L_8:
        /*0034*/ 	.word	index@(_Z16gemm_coalesced_kPKfS0_Pfmmm)
        /*0038*/ 	.word	0x00000000


	//----- nvinfo : EIATTR_MIN_STACK_SIZE
	.align		4
.L_9:
        /*003c*/ 	.byte	0x04, 0x12
        /*003e*/ 	.short	(.L_11 - .L_10)
	.align		4
.L_10:
        /*0040*/ 	.word	index@(_Z19gemm_coalesced_v2_kPKfS0_Pfmmm)
        /*0044*/ 	.word	0x00000000
.L_11:


//--------------------- .nv.compat                --------------------------
	.section	.nv.compat,"",@"SHT_CUDA_COMPAT_INFO"
	.align	4
        /*0000*/ 	.byte	0x02, 0x09, 0x00, 0x00, 0x02, 0x02, 0x01, 0x00, 0x02, 0x05, 0x05, 0x00, 0x03, 0x07, 0x01, 0x01
        /*0010*/ 	.byte	0x02, 0x03, 0x00, 0x00, 0x02, 0x06, 0x01, 0x00, 0x04, 0x0b, 0x08, 0x00, 0x09, 0x00, 0x00, 0x00
        /*0020*/ 	.byte	0x00, 0x00, 0x00, 0x00


//--------------------- .nv.info._Z16gemm_coalesced_kPKfS0_Pfmmm --------------------------
	.section	.nv.info._Z16gemm_coalesced_kPKfS0_Pfmmm,"",@"SHT_CUDA_INFO"
	.sectionflags	@""
	.align	4


	//----- nvinfo : EIATTR_CUDA_API_VERSION
	.align		4
        /*0000*/ 	.byte	0x04, 0x37
        /*0002*/ 	.short	(.L_13 - .L_12)
.L_12:
        /*0004*/ 	.word	0x00000082


	//----- nvinfo : EIATTR_KPARAM_INFO
	.align		4
.L_13:
        /*0008*/ 	.byte	0x04, 0x17
        /*000a*/ 	.short	(.L_15 - .L_14)
.L_14:
        /*000c*/ 	.word	0x00000000
        /*0010*/ 	.short	0x0005
        /*0012*/ 	.short	0x0028
        /*0014*/ 	.byte	0x00, 0xf0, 0x21, 0x00


	//----- nvinfo : EIATTR_KPARAM_INFO
	.align		4
.L_15:
        /*0018*/ 	.byte	0x04, 0x17
        /*001a*/ 	.short	(.L_17 - .L_16)
.L_16:
        /*001c*/ 	.word	0x00000000
        /*0020*/ 	.short	0x0004
        /*0022*/ 	.short	0x0020
        /*0024*/ 	.byte	0x00, 0xf0, 0x21, 0x00


	//----- nvinfo : EIATTR_KPARAM_INFO
	.align		4
.L_17:
        /*0028*/ 	.byte	0x04, 0x17
        /*002a*/ 	.short	(.L_19 - .L_18)
.L_18:
        /*002c*/ 	.word	0x00000000
        /*0030*/ 	.short	0x0003
        /*0032*/ 	.short	0x0018
        /*0034*/ 	.byte	0x00, 0xf0, 0x21, 0x00


	//----- nvinfo : EIATTR_KPARAM_INFO
	.align		4
.L_19:
        /*0038*/ 	.byte	0x04, 0x17
        /*003a*/ 	.short	(.L_21 - .L_20)
.L_20:
        /*003c*/ 	.word	0x00000000
        /*0040*/ 	.short	0x0002
        /*0042*/ 	.short	0x0010
        /*0044*/ 	.byte	0x00, 0xf5, 0x21, 0x00


	//----- nvinfo : EIATTR_KPARAM_INFO
	.align		4
.L_21:
        /*0048*/ 	.byte	0x04, 0x17
        /*004a*/ 	.short	(.L_23 - .L_22)
.L_22:
        /*004c*/ 	.word	0x00000000
        /*0050*/ 	.short	0x0001
        /*0052*/ 	.short	0x0008
        /*0054*/ 	.byte	0x00, 0xf5, 0x21, 0x00


	//----- nvinfo : EIATTR_KPARAM_INFO
	.align		4
.L_23:
        /*0058*/ 	.byte	0x04, 0x17
        /*005a*/ 	.short	(.L_25 - .L_24)
.L_24:
        /*005c*/ 	.word	0x00000000
        /*0060*/ 	.short	0x0000
        /*0062*/ 	.short	0x0000
        /*0064*/ 	.byte	0x00, 0xf5, 0x21, 0x00


	//----- nvinfo : EIATTR_SPARSE_MMA_MASK
	.align		4
.L_25:
        /*0068*/ 	.byte	0x03, 0x50
        /*006a*/ 	.short	0x0000


	//----- nvinfo : EIATTR_MAXREG_COUNT
	.align		4
        /*006c*/ 	.byte	0x03, 0x1b
        /*006e*/ 	.short	0x00ff


	//----- nvinfo : EIATTR_MERCURY_ISA_VERSION
	.align		4
        /*0070*/ 	.byte	0x03, 0x5f
        /*0072*/ 	.short	0x0101


	//----- nvinfo : EIATTR_VRC_CTA_INIT_COUNT
	.align		4
        /*0074*/ 	.byte	0x02, 0x4a
	.zero		1
	.zero		1


	//----- nvinfo : EIATTR_EXIT_INSTR_OFFSETS
	.align		4
        /*0078*/ 	.byte	0x04, 0x1c
        /*007a*/ 	.short	(.L_27 - .L_26)


	//   ....[0]....
.L_26:
        /*007c*/ 	.word	0x00000010


	//----- nvinfo : EIATTR_CBANK_PARAM_SIZE
	.align		4
.L_27:
        /*0080*/ 	.byte	0x03, 0x19
        /*0082*/ 	.short	0x0030


	//----- nvinfo : EIATTR_PARAM_CBANK
	.align		4
        /*0084*/ 	.byte	0x04, 0x0a
        /*0086*/ 	.short	(.L_29 - .L_28)
	.align		4
.L_28:
        /*0088*/ 	.word	index@(.nv.constant0._Z16gemm_coalesced_kPKfS0_Pfmmm)
        /*008c*/ 	.short	0x0380
        /*008e*/ 	.short	0x0030


	//----- nvinfo : EIATTR_SW_WAR
	.align		4
.L_29:
        /*0090*/ 	.byte	0x04, 0x36
        /*0092*/ 	.short	(.L_31 - .L_30)
.L_30:
        /*0094*/ 	.word	0x00000008
.L_31:


//--------------------- .nv.info._Z19gemm_coalesced_v2_kPKfS0_Pfmmm --------------------------
	.section	.nv.info._Z19gemm_coalesced_v2_kPKfS0_Pfmmm,"",@"SHT_CUDA_INFO"
	.sectionflags	@""
	.align	4


	//----- nvinfo : EIATTR_CUDA_API_VERSION
	.align		4
        /*0000*/ 	.byte	0x04, 0x37
        /*0002*/ 	.short	(.L_33 - .L_32)
.L_32:
        /*0004*/ 	.word	0x00000082


	//----- nvinfo : EIATTR_KPARAM_INFO
	.align		4
.L_33:
        /*0008*/ 	.byte	0x04, 0x17
        /*000a*/ 	.short	(.L_35 - .L_34)
.L_34:
        /*000c*/ 	.word	0x00000000
        /*0010*/ 	.short	0x0005
        /*0012*/ 	.short	0x0028
        /*0014*/ 	.byte	0x00, 0xf0, 0x21, 0x00


	//----- nvinfo : EIATTR_KPARAM_INFO
	.align		4
.L_35:
        /*0018*/ 	.byte	0x04, 0x17
        /*001a*/ 	.short	(.L_37 - .L_36)
.L_36:
        /*001c*/ 	.word	0x00000000
        /*0020*/ 	.short	0x0004
        /*0022*/ 	.short	0x0020
        /*0024*/ 	.byte	0x00, 0xf0, 0x21, 0x00


	//----- nvinfo : EIATTR_KPARAM_INFO
	.align		4
.L_37:
        /*0028*/ 	.byte	0x04, 0x17
        /*002a*/ 	.short	(.L_39 - .L_38)
.L_38:
        /*002c*/ 	.word	0x00000000
        /*0030*/ 	.short	0x0003
        /*0032*/ 	.short	0x0018
        /*0034*/ 	.byte	0x00, 0xf0, 0x21, 0x00


	//----- nvinfo : EIATTR_KPARAM_INFO
	.align		4
.L_39:
        /*0038*/ 	.byte	0x04, 0x17
        /*003a*/ 	.short	(.L_41 - .L_40)
.L_40:
        /*003c*/ 	.word	0x00000000
        /*0040*/ 	.short	0x0002
        /*0042*/ 	.short	0x0010
        /*0044*/ 	.byte	0x00, 0xf5, 0x21, 0x00


	//----- nvinfo : EIATTR_KPARAM_INFO
	.align		4
.L_41:
        /*0048*/ 	.byte	0x04, 0x17
        /*004a*/ 	.short	(.L_43 - .L_42)
.L_42:
        /*004c*/ 	.word	0x00000000
        /*0050*/ 	.short	0x0001
        /*0052*/ 	.short	0x0008
        /*0054*/ 	.byte	0x00, 0xf5, 0x21, 0x00


	//----- nvinfo : EIATTR_KPARAM_INFO
	.align		4
.L_43:
        /*0058*/ 	.byte	0x04, 0x17
        /*005a*/ 	.short	(.L_45 - .L_44)
.L_44:
        /*005c*/ 	.word	0x00000000
        /*0060*/ 	.short	0x0000
        /*0062*/ 	.short	0x0000
        /*0064*/ 	.byte	0x00, 0xf5, 0x21, 0x00


	//----- nvinfo : EIATTR_SPARSE_MMA_MASK
	.align		4
.L_45:
        /*0068*/ 	.byte	0x03, 0x50
        /*006a*/ 	.short	0x0000


	//----- nvinfo : EIATTR_MAXREG_COUNT
	.align		4
        /*006c*/ 	.byte	0x03, 0x1b
        /*006e*/ 	.short	0x00ff


	//----- nvinfo : EIATTR_MERCURY_ISA_VERSION
	.align		4
        /*0070*/ 	.byte	0x03, 0x5f
        /*0072*/ 	.short	0x0101


	//----- nvinfo : EIATTR_VRC_CTA_INIT_COUNT
	.align		4
        /*0074*/ 	.byte	0x02, 0x4a
	.zero		1
	.zero		1


	//----- nvinfo : EIATTR_EXIT_INSTR_OFFSETS
	.align		4
        /*0078*/ 	.byte	0x04, 0x1c
        /*007a*/ 	.short	(.L_47 - .L_46)


	//   ....[0]....
.L_46:
        /*007c*/ 	.word	0x000000f0


	//   ....[1]....
        /*0080*/ 	.word	0x00000dc0


	//----- nvinfo : EIATTR_CBANK_PARAM_SIZE
	.align		4
.L_47:
        /*0084*/ 	.byte	0x03, 0x19
        /*0086*/ 	.short	0x0030


	//----- nvinfo : EIATTR_PARAM_CBANK
	.align		4
        /*0088*/ 	.byte	0x04, 0x0a
        /*008a*/ 	.short	(.L_49 - .L_48)
	.align		4
.L_48:
        /*008c*/ 	.word	index@(.nv.constant0._Z19gemm_coalesced_v2_kPKfS0_Pfmmm)
        /*0090*/ 	.short	0x0380
        /*0092*/ 	.short	0x0030


	//----- nvinfo : EIATTR_SW_WAR
	.align		4
.L_49:
        /*0094*/ 	.byte	0x04, 0x36
        /*0096*/ 	.short	(.L_51 - .L_50)
.L_50:
        /*0098*/ 	.word	0x00000008
.L_51:


//--------------------- .nv.callgraph             --------------------------
	.section	.nv.callgraph,"",@"SHT_CUDA_CALLGRAPH"
	.align	4
	.sectionentsize	8
	.align		4
        /*0000*/ 	.word	0x00000000
	.align		4
        /*0004*/ 	.word	0xffffffff
	.align		4
        /*0008*/ 	.word	0x00000000
	.align		4
        /*000c*/ 	.word	0xfffffffe
	.align		4
        /*0010*/ 	.word	0x00000000
	.align		4
        /*0014*/ 	.word	0xfffffffd
	.align		4
        /*0018*/ 	.word	0x00000000
	.align		4
        /*001c*/ 	.word	0xfffffffc


//--------------------- .text._Z16gemm_coalesced_kPKfS0_Pfmmm --------------------------
	.section	.text._Z16gemm_coalesced_kPKfS0_Pfmmm,"ax",@progbits
	.align	128
        .global         _Z16gemm_coalesced_kPKfS0_Pfmmm
        .type           _Z16gemm_coalesced_kPKfS0_Pfmmm,@function
        .size           _Z16gemm_coalesced_kPKfS0_Pfmmm,(.L_x_7 - _Z16gemm_coalesced_kPKfS0_Pfmmm)
        .other          _Z16gemm_coalesced_kPKfS0_Pfmmm,@"STO_CUDA_ENTRY STV_DEFAULT"
_Z16gemm_coalesced_kPKfS0_Pfmmm:
.text._Z16gemm_coalesced_kPKfS0_Pfmmm:
[----:B------:R-:W-:Y:S01]  /*0000*/  LDC R1, c[0x0][0x37c] ;  /* 0x0000df00ff017b82 */ /* 0x000fe20000000800 */
[----:B------:R-:W-:Y:S05]  /*0010*/  EXIT ;  /* 0x000000000000794d */ /* 0x000fea0003800000 */
.L_x_0:
[----:B------:R-:W-:-:S00]  /*0020*/  BRA `(.L_x_0) ;  /* 0xfffffffc00fc7947 */ /* 0x000fc0000383ffff */
[----:B------:R-:W-:-:S00]  /*0030*/  NOP ;  /* 0x0000000000007918 */ /* 0x000fc00000000000 */
        /* <DEDUP_REMOVED lines=12> */
.L_x_7:


//--------------------- .text._Z19gemm_coalesced_v2_kPKfS0_Pfmmm --------------------------
	.section	.text._Z19gemm_coalesced_v2_kPKfS0_Pfmmm,"ax",@progbits
	.align	128
        .global         _Z19gemm_coalesced_v2_kPKfS0_Pfmmm
        .type           _Z19gemm_coalesced_v2_kPKfS0_Pfmmm,@function
        .size           _Z19gemm_coalesced_v2_kPKfS0_Pfmmm,(.L_x_8 - _Z19gemm_coalesced_v2_kPKfS0_Pfmmm)
        .other          _Z19gemm_coalesced_v2_kPKfS0_Pfmmm,@"STO_CUDA_ENTRY STV_DEFAULT"
_Z19gemm_coalesced_v2_kPKfS0_Pfmmm:
.text._Z19gemm_coalesced_v2_kPKfS0_Pfmmm:
[----:B------:R-:W-:Y:S01]  /*0000*/  LDC R1, c[0x0][0x37c] ;  /* 0x0000df00ff017b82 */ /* 0x000fe20000000800 */
[----:B------:R-:W0:Y:S07]  /*0010*/  S2R R3, SR_TID.Y ;  /* 0x0000000000037919 */ /* 0x000e2e0000002200 */
[----:B------:R-:W1:Y:S01]  /*0020*/  LDC R12, c[0x0][0x360] ;  /* 0x0000d800ff0c7b82 */ /* 0x000e620000000800 */
[----:B------:R-:W2:Y:S01]  /*0030*/  LDCU.64 UR6, c[0x0][0x398] ;  /* 0x00007300ff0677ac */ /* 0x000ea20008000a00 */
[----:B------:R-:W1:Y:S06]  /*0040*/  S2R R13, SR_TID.X ;  /* 0x00000000000d7919 */ /* 0x000e6c0000002100 */
[----:B------:R-:W0:Y:S08]  /*0050*/  S2UR UR5, SR_CTAID.Y ;  /* 0x00000000000579c3 */ /* 0x000e300000002600 */
[----:B------:R-:W0:Y:S08]  /*0060*/  LDC R0, c[0x0][0x364] ;  /* 0x0000d900ff007b82 */ /* 0x000e300000000800 */
[----:B------:R-:W1:Y:S08]  /*0070*/  S2UR UR4, SR_CTAID.X ;  /* 0x00000000000479c3 */ /* 0x000e700000002500 */
[----:B------:R-:W3:Y:S01]  /*0080*/  LDC.64 R10, c[0x0][0x3a0] ;  /* 0x0000e800ff0a7b82 */ /* 0x000ee20000000a00 */
[----:B0-----:R-:W-:-:S05]  /*0090*/  IMAD R0, R0, UR5, R3 ;  /* 0x0000000500007c24 */ /* 0x001fca000f8e0203 */
[----:B--2---:R-:W-:Y:S01]  /*00a0*/  ISETP.GE.U32.AND P0, PT, R0, UR6, PT ;  /* 0x0000000600007c0c */ /* 0x004fe2000bf06070 */
[----:B-1----:R-:W-:-:S03]  /*00b0*/  IMAD R12, R12, UR4, R13 ;  /* 0x000000040c0c7c24 */ /* 0x002fc6000f8e020d */
[----:B------:R-:W-:Y:S02]  /*00c0*/  ISETP.GE.U32.AND.EX P0, PT, RZ, UR7, PT, P0 ;  /* 0x00000007ff007c0c */ /* 0x000fe4000bf06100 */
[----:B---3--:R-:W-:-:S04]  /*00d0*/  ISETP.GE.U32.AND P1, PT, R12, R10, PT ;  /* 0x0000000a0c00720c */ /* 0x008fc80003f26070 */
[----:B------:R-:W-:-:S13]  /*00e0*/  ISETP.GE.U32.OR.EX P0, PT, RZ, R11, P0, P1 ;  /* 0x0000000bff00720c */ /* 0x000fda0000706510 */
[----:B------:R-:W-:Y:S05]  /*00f0*/  @P0 EXIT ;  /* 0x000000000000094d */ /* 0x000fea0003800000 */
[----:B------:R-:W0:Y:S01]  /*0100*/  LDCU.64 UR12, c[0x0][0x3a8] ;  /* 0x00007500ff0c77ac */ /* 0x000e220008000a00 */
[----:B------:R-:W-:Y:S01]  /*0110*/  IMAD.MOV.U32 R19, RZ, RZ, RZ ;  /* 0x000000ffff137224 */ /* 0x000fe200078e00ff */
[----:B------:R-:W1:Y:S01]  /*0120*/  LDCU.64 UR8, c[0x0][0x358] ;  /* 0x00006b00ff0877ac */ /* 0x000e620008000a00 */
[----:B0-----:R-:W-:-:S04]  /*0130*/  UISETP.NE.U32.AND UP0, UPT, UR12, URZ, UPT ;  /* 0x000000ff0c00728c */ /* 0x001fc8000bf05070 */
[----:B------:R-:W-:-:S09]  /*0140*/  UISETP.NE.AND.EX UP0, UPT, UR13, URZ, UPT, UP0 ;  /* 0x000000ff0d00728c */ /* 0x000fd2000bf05300 */
[----:B-1----:R-:W-:Y:S05]  /*0150*/  BRA.U !UP0, `(.L_x_1) ;  /* 0x0000000908f87547 */ /* 0x002fea000b800000 */
[----:B------:R-:W-:Y:S02]  /*0160*/  UISETP.GE.U32.AND UP1, UPT, UR12, 0x8, UPT ;  /* 0x000000080c00788c */ /* 0x000fe4000bf26070 */
[C---:B------:R-:W-:Y:S01]  /*0170*/  IMAD.WIDE.U32 R14, R0.reuse, UR12, RZ ;  /* 0x0000000c000e7c25 */ /* 0x040fe2000f8e00ff */
[----:B------:R-:W-:Y:S02]  /*0180*/  ULOP3.LUT UR10, UR12, 0x7, URZ, 0xc0, !UPT ;  /* 0x000000070c0a7892 */ /* 0x000fe4000f8ec0ff */
[----:B------:R-:W-:Y:S01]  /*0190*/  UISETP.GE.U32.AND.EX UP1, UPT, UR13, URZ, UPT, UP1 ;  /* 0x000000ff0d00728c */ /* 0x000fe2000bf26110 */
[----:B------:R-:W-:Y:S01]  /*01a0*/  IMAD.MOV.U32 R19, RZ, RZ, RZ ;  /* 0x000000ffff137224 */ /* 0x000fe200078e00ff */
[----:B------:R-:W-:Y:S01]  /*01b0*/  UISETP.NE.U32.AND UP0, UPT, UR10, URZ, UPT ;  /* 0x000000ff0a00728c */ /* 0x000fe2000bf05070 */
[----:B------:R-:W-:Y:S01]  /*01c0*/  IMAD R2, R0, UR13, R15 ;  /* 0x0000000d00027c24 */ /* 0x000fe2000f8e020f */
[----:B------:R-:W-:Y:S01]  /*01d0*/  UMOV UR4, URZ ;  /* 0x000000ff00047c82 */ /* 0x000fe20008000000 */
[----:B------:R-:W-:Y:S01]  /*01e0*/  UMOV UR5, URZ ;  /* 0x000000ff00057c82 */ /* 0x000fe20008000000 */
[----:B------:R-:W-:-:S03]  /*01f0*/  UISETP.NE.AND.EX UP0, UPT, URZ, URZ, UPT, UP0 ;  /* 0x000000ffff00728c */ /* 0x000fc6000bf05300 */
[----:B------:R-:W-:Y:S08]  /*0200*/  BRA.U !UP1, `(.L_x_2) ;  /* 0x0000000509047547 */ /* 0x000ff0000b800000 */
[----:B------:R-:W0:Y:S01]  /*0210*/  LDCU.128 UR16, c[0x0][0x380] ;  /* 0x00007000ff1077ac */ /* 0x000e220008000c00 */
[C-C-:B------:R-:W-:Y:S01]  /*0220*/  SHF.L.U64.HI R6, R10.reuse, 0x5, R11.reuse ;  /* 0x000000050a067819 */ /* 0x140fe2000001020b */
[----:B------:R-:W-:Y:S01]  /*0230*/  IMAD.MOV.U32 R19, RZ, RZ, RZ ;  /* 0x000000ffff137224 */ /* 0x000fe200078e00ff */
[C---:B------:R-:W-:Y:S01]  /*0240*/  SHF.L.U64.HI R8, R10.reuse, 0x2, R11 ;  /* 0x000000020a087819 */ /* 0x040fe2000001020b */
[----:B------:R-:W1:Y:S01]  /*0250*/  LDCU UR5, c[0x0][0x3ac] ;  /* 0x00007580ff0577ac */ /* 0x000e620008000800 */
[----:B------:R-:W-:Y:S01]  /*0260*/  IMAD.SHL.U32 R5, R10, 0x4, RZ ;  /* 0x000000040a057824 */ /* 0x000fe200078e00ff */
[----:B------:R-:W-:-:S07]  /*0270*/  ULOP3.LUT UR4, UR12, 0xfffffff8, URZ, 0xc0, !UPT ;  /* 0xfffffff80c047892 */ /* 0x000fce000f8ec0ff */
[----:B------:R-:W-:Y:S01]  /*0280*/  UMOV UR6, UR4 ;  /* 0x0000000400067c82 */ /* 0x000fe20008000000 */
[----:B0-----:R-:W-:Y:S02]  /*0290*/  LEA R7, P1, R14, UR16, 0x2 ;  /* 0x000000100e077c11 */ /* 0x001fe4000f8210ff */
[----:B------:R-:W-:Y:S02]  /*02a0*/  LEA R4, P0, R12, UR18, 0x2 ;  /* 0x000000120c047c11 */ /* 0x000fe4000f8010ff */
[----:B------:R-:W-:Y:S01]  /*02b0*/  LEA.HI.X R17, R14, UR17, R2, 0x2, P1 ;  /* 0x000000110e117c11 */ /* 0x000fe200088f1402 */
[----:B-1----:R-:W-:Y:S01]  /*02c0*/  UMOV UR7, UR5 ;  /* 0x0000000500077c82 */ /* 0x002fe20008000000 */
[----:B------:R-:W-:Y:S02]  /*02d0*/  IADD3 R7, P1, PT, R7, 0x10, RZ ;  /* 0x0000001007077810 */ /* 0x000fe40007f3e0ff */
[----:B------:R-:W-:-:S03]  /*02e0*/  LEA.HI.X R3, R12, UR19, RZ, 0x2, P0 ;  /* 0x000000130c037c11 */ /* 0x000fc600080f14ff */
[----:B------:R-:W-:-:S08]  /*02f0*/  IMAD.X R17, RZ, RZ, R17, P1 ;  /* 0x000000ffff117224 */ /* 0x000fd000008e0611 */
.L_x_3:
[----:B------:R-:W-:Y:S01]  /*0300*/  IMAD.MOV.U32 R22, RZ, RZ, R4 ;  /* 0x000000ffff167224 */ /* 0x000fe200078e0004 */
[----:B------:R-:W-:Y:S01]  /*0310*/  IADD3 R24, P0, PT, R4, R5, RZ ;  /* 0x0000000504187210 */ /* 0x000fe20007f1e0ff */
[----:B------:R-:W-:Y:S01]  /*0320*/  IMAD.MOV.U32 R23, RZ, RZ, R3 ;  /* 0x000000ffff177224 */ /* 0x000fe200078e0003 */
[----:B------:R-:W-:-:S03]  /*0330*/  MOV R16, R7 ;  /* 0x0000000700107202 */ /* 0x000fc60000000f00 */
[----:B------:R-:W-:Y:S01]  /*0340*/  IMAD.X R25, R3, 0x1, R8, P0 ;  /* 0x0000000103197824 */ /* 0x000fe200000e0608 */
[----:B------:R-:W2:Y:S01]  /*0350*/  LDG.E R22, desc[UR8][R22.64] ;  /* 0x0000000816167981 */ /* 0x000ea2000c1e1900 */
[----:B------:R-:W-:-:S03]  /*0360*/  IADD3 R26, P0, PT, R24, R5, RZ ;  /* 0x00000005181a7210 */ /* 0x000fc60007f1e0ff */
[----:B------:R-:W3:Y:S04]  /*0370*/  LDG.E R7, desc[UR8][R24.64] ;  /* 0x0000000818077981 */ /* 0x000ee8000c1e1900 */
[----:B------:R-:W4:Y:S04]  /*0380*/  LDG.E R28, desc[UR8][R16.64+-0x8] ;  /* 0xfffff808101c7981 */ /* 0x000f28000c1e1900 */
[----:B------:R-:W2:Y:S01]  /*0390*/  LDG.E R23, desc[UR8][R16.64+-0x10] ;  /* 0xfffff00810177981 */ /* 0x000ea2000c1e1900 */
[----:B------:R-:W-:-:S03]  /*03a0*/  IMAD.X R27, R25, 0x1, R8, P0 ;  /* 0x00000001191b7824 */ /* 0x000fc600000e0608 */
[----:B------:R-:W3:Y:S04]  /*03b0*/  LDG.E R24, desc[UR8][R16.64+-0xc] ;  /* 0xfffff40810187981 */ /* 0x000ee8000c1e1900 */
[----:B------:R-:W4:Y:S01]  /*03c0*/  LDG.E R9, desc[UR8][R26.64] ;  /* 0x000000081a097981 */ /* 0x000f22000c1e1900 */
[----:B------:R-:W-:-:S03]  /*03d0*/  IADD3 R20, P0, PT, R26, R5, RZ ;  /* 0x000000051a147210 */ /* 0x000fc60007f1e0ff */
[----:B------:R-:W5:Y:S01]  /*03e0*/  LDG.E R29, desc[UR8][R16.64+0x8] ;  /* 0x00000808101d7981 */ /* 0x000f62000c1e1900 */
[----:B------:R-:W-:Y:S02]  /*03f0*/  IADD3.X R21, PT, PT, R27, R8, RZ, P0, !PT ;  /* 0x000000081b157210 */ /* 0x000fe400007fe4ff */
[----:B------:R-:W-:-:S03]  /*0400*/  IADD3 R18, P0, PT, R20, R5, RZ ;  /* 0x0000000514127210 */ /* 0x000fc60007f1e0ff */
[----:B------:R-:W5:Y:S01]  /*0410*/  LDG.E R20, desc[UR8][R20.64] ;  /* 0x0000000814147981 */ /* 0x000f62000c1e1900 */
[----:B--2---:R-:W-:Y:S01]  /*0420*/  FFMA R23, R23, R22, R19 ;  /* 0x0000001617177223 */ /* 0x004fe20000000013 */
[----:B------:R-:W-:Y:S01]  /*0430*/  IMAD.X R19, R21, 0x1, R8, P0 ;  /* 0x0000000115137824 */ /* 0x000fe200000e0608 */
[----:B------:R-:W-:Y:S01]  /*0440*/  IADD3 R22, P0, PT, R18, R5, RZ ;  /* 0x0000000512167210 */ /* 0x000fe20007f1e0ff */
[----:B------:R-:W2:Y:S01]  /*0450*/  LDG.E R21, desc[UR8][R16.64+0x4] ;  /* 0x0000040810157981 */ /* 0x000ea2000c1e1900 */
[----:B---3--:R-:W-:-:S03]  /*0460*/  FFMA R25, R24, R7, R23 ;  /* 0x0000000718197223 */ /* 0x008fc60000000017 */
[--C-:B------:R-:W-:Y:S01]  /*0470*/  IMAD.X R23, R19, 0x1, R8.reuse, P0 ;  /* 0x0000000113177824 */ /* 0x100fe200000e0608 */
[----:B------:R-:W5:Y:S01]  /*0480*/  LDG.E R7, desc[UR8][R16.64+-0x4] ;  /* 0xfffffc0810077981 */ /* 0x000f62000c1e1900 */
[----:B------:R-:W-:Y:S01]  /*0490*/  IADD3 R24, P0, PT, R22, R5, RZ ;  /* 0x0000000516187210 */ /* 0x000fe20007f1e0ff */
[----:B----4-:R-:W-:Y:S02]  /*04a0*/  FFMA R28, R28, R9, R25 ;  /* 0x000000091c1c7223 */ /* 0x010fe40000000019 */
[----:B------:R-:W3:Y:S02]  /*04b0*/  LDG.E R18, desc[UR8][R18.64] ;  /* 0x0000000812127981 */ /* 0x000ee4000c1e1900 */
[----:B------:R-:W-:Y:S02]  /*04c0*/  IMAD.X R25, R23, 0x1, R8, P0 ;  /* 0x0000000117197824 */ /* 0x000fe400000e0608 */
[----:B------:R-:W3:Y:S01]  /*04d0*/  LDG.E R9, desc[UR8][R16.64] ;  /* 0x0000000810097981 */ /* 0x000ee2000c1e1900 */
[----:B------:R-:W-:-:S03]  /*04e0*/  IADD3 R26, P0, PT, R24, R5, RZ ;  /* 0x00000005181a7210 */ /* 0x000fc60007f1e0ff */
[----:B------:R-:W2:Y:S02]  /*04f0*/  LDG.E R22, desc[UR8][R22.64] ;  /* 0x0000000816167981 */ /* 0x000ea4000c1e1900 */
[----:B------:R-:W-:Y:S02]  /*0500*/  IMAD.X R27, R25, 0x1, R8, P0 ;  /* 0x00000001191b7824 */ /* 0x000fe400000e0608 */
[----:B------:R-:W4:Y:S04]  /*0510*/  LDG.E R24, desc[UR8][R24.64] ;  /* 0x0000000818187981 */ /* 0x000f28000c1e1900 */
[----:B------:R-:W4:Y:S04]  /*0520*/  LDG.E R26, desc[UR8][R26.64] ;  /* 0x000000081a1a7981 */ /* 0x000f28000c1e1900 */
[----:B------:R0:W4:Y:S01]  /*0530*/  LDG.E R19, desc[UR8][R16.64+0xc] ;  /* 0x00000c0810137981 */ /* 0x000122000c1e1900 */
[----:B------:R-:W-:-:S04]  /*0540*/  UIADD3 UR6, UP1, UPT, UR6, -0x8, URZ ;  /* 0xfffffff806067890 */ /* 0x000fc8000ff3e0ff */
[----:B------:R-:W-:Y:S02]  /*0550*/  UIADD3.X UR7, UPT, UPT, UR7, -0x1, URZ, UP1, !UPT ;  /* 0xffffffff07077890 */ /* 0x000fe40008ffe4ff */
[----:B------:R-:W-:-:S04]  /*0560*/  UISETP.NE.U32.AND UP1, UPT, UR6, URZ, UPT ;  /* 0x000000ff0600728c */ /* 0x000fc8000bf25070 */
[----:B------:R-:W-:Y:S01]  /*0570*/  UISETP.NE.AND.EX UP1, UPT, UR7, URZ, UPT, UP1 ;  /* 0x000000ff0700728c */ /* 0x000fe2000bf25310 */
[----:B------:R-:W-:-:S05]  /*0580*/  LEA R4, P0, R10, R4, 0x5 ;  /* 0x000000040a047211 */ /* 0x000fca00078028ff */
[----:B------:R-:W-:Y:S02]  /*0590*/  IMAD.X R3, R3, 0x1, R6, P0 ;  /* 0x0000000103037824 */ /* 0x000fe400000e0606 */
[----:B-----5:R-:W-:-:S04]  /*05a0*/  FFMA R20, R7, R20, R28 ;  /* 0x0000001407147223 */ /* 0x020fc8000000001c */
[----:B---3--:R-:W-:-:S04]  /*05b0*/  FFMA R18, R9, R18, R20 ;  /* 0x0000001209127223 */ /* 0x008fc80000000014 */
[----:B--2---:R-:W-:Y:S01]  /*05c0*/  FFMA R18, R21, R22, R18 ;  /* 0x0000001615127223 */ /* 0x004fe20000000012 */
[----:B------:R-:W-:-:S03]  /*05d0*/  IADD3 R7, P1, PT, R16, 0x20, RZ ;  /* 0x0000002010077810 */ /* 0x000fc60007f3e0ff */
[----:B----4-:R-:W-:Y:S01]  /*05e0*/  FFMA R18, R29, R24, R18 ;  /* 0x000000181d127223 */ /* 0x010fe20000000012 */
[----:B0-----:R-:W-:-:S03]  /*05f0*/  IADD3.X R17, PT, PT, RZ, R17, RZ, P1, !PT ;  /* 0x00000011ff117210 */ /* 0x001fc60000ffe4ff */
[----:B------:R-:W-:Y:S01]  /*0600*/  FFMA R19, R19, R26, R18 ;  /* 0x0000001a13137223 */ /* 0x000fe20000000012 */
[----:B------:R-:W-:Y:S06]  /*0610*/  BRA.U UP1, `(.L_x_3) ;  /* 0xfffffffd01387547 */ /* 0x000fec000b83ffff */
.L_x_2:
[----:B------:R-:W-:Y:S05]  /*0620*/  BRA.U !UP0, `(.L_x_1) ;  /* 0x0000000508c47547 */ /* 0x000fea000b800000 */
[----:B------:R-:W-:Y:S02]  /*0630*/  UISETP.GE.U32.AND UP1, UPT, UR10, 0x4, UPT ;  /* 0x000000040a00788c */ /* 0x000fe4000bf26070 */
[----:B------:R-:W-:Y:S02]  /*0640*/  ULOP3.LUT UR11, UR12, 0x3, URZ, 0xc0, !UPT ;  /* 0x000000030c0b7892 */ /* 0x000fe4000f8ec0ff */
[----:B------:R-:W-:Y:S02]  /*0650*/  UISETP.GE.U32.AND.EX UP1, UPT, URZ, URZ, UPT, UP1 ;  /* 0x000000ffff00728c */ /* 0x000fe4000bf26110 */
[----:B------:R-:W-:-:S04]  /*0660*/  UISETP.NE.U32.AND UP0, UPT, UR11, URZ, UPT ;  /* 0x000000ff0b00728c */ /* 0x000fc8000bf05070 */
[----:B------:R-:W-:-:S03]  /*0670*/  UISETP.NE.AND.EX UP0, UPT, URZ, URZ, UPT, UP0 ;  /* 0x000000ffff00728c */ /* 0x000fc6000bf05300 */
[----:B------:R-:W-:Y:S08]  /*0680*/  BRA.U !UP1, `(.L_x_4) ;  /* 0x0000000109d47547 */ /* 0x000ff0000b800000 */
[----:B------:R-:W0:Y:S01]  /*0690*/  LDCU.128 UR16, c[0x0][0x380] ;  /* 0x00007000ff1077ac */ /* 0x000e220008000c00 */
[C---:B------:R-:W-:Y:S02]  /*06a0*/  IMAD R4, R10.reuse, UR5, RZ ;  /* 0x000000050a047c24 */ /* 0x040fe4000f8e02ff */
[----:B------:R-:W-:Y:S01]  /*06b0*/  IMAD.MOV.U32 R13, RZ, RZ, RZ ;  /* 0x000000ffff0d7224 */ /* 0x000fe200078e00ff */
[----:B------:R-:W-:Y:S02]  /*06c0*/  UIADD3 UR10, UPT, UPT, UR4, 0x1, URZ ;  /* 0x00000001040a7890 */ /* 0x000fe4000fffe0ff */
[----:B------:R-:W-:Y:S01]  /*06d0*/  IMAD R5, R11, UR4, R4 ;  /* 0x000000040b057c24 */ /* 0x000fe2000f8e0204 */
[----:B------:R-:W-:Y:S02]  /*06e0*/  UIADD3 UR7, UPT, UPT, UR4, 0x2, URZ ;  /* 0x0000000204077890 */ /* 0x000fe4000fffe0ff */
[----:B------:R-:W-:Y:S01]  /*06f0*/  IMAD.WIDE.U32 R16, R10, UR4, R12 ;  /* 0x000000040a107c25 */ /* 0x000fe2000f8e000c */
[----:B------:R-:W-:-:S03]  /*0700*/  UIADD3 UR6, UPT, UPT, UR4, 0x3, URZ ;  /* 0x0000000304067890 */ /* 0x000fc6000fffe0ff */
[----:B------:R-:W-:-:S04]  /*0710*/  IMAD.WIDE.U32 R8, R10, UR10, R12 ;  /* 0x0000000a0a087c25 */ /* 0x000fc8000f8e000c */
[----:B------:R-:W-:Y:S02]  /*0720*/  IMAD.IADD R5, R17, 0x1, R5 ;  /* 0x0000000111057824 */ /* 0x000fe400078e0205 */
[C---:B------:R-:W-:Y:S01]  /*0730*/  IMAD R3, R11.reuse, UR10, R9 ;  /* 0x0000000a0b037c24 */ /* 0x040fe2000f8e0209 */
[----:B0-----:R-:W-:Y:S01]  /*0740*/  LEA R6, P0, R16, UR18, 0x2 ;  /* 0x0000001210067c11 */ /* 0x001fe2000f8010ff */
[----:B------:R-:W-:Y:S01]  /*0750*/  IMAD.WIDE.U32 R22, R10, UR7, R12 ;  /* 0x000000070a167c25 */ /* 0x000fe2000f8e000c */
[----:B------:R-:W-:Y:S02]  /*0760*/  LEA R4, P1, R8, UR18, 0x2 ;  /* 0x0000001208047c11 */ /* 0x000fe4000f8210ff */
[----:B------:R-:W-:Y:S01]  /*0770*/  LEA.HI.X R7, R16, UR19, R5, 0x2, P0 ;  /* 0x0000001310077c11 */ /* 0x000fe200080f1405 */
[----:B------:R-:W-:Y:S01]  /*0780*/  IMAD.WIDE.U32 R20, R10, UR6, R12 ;  /* 0x000000060a147c25 */ /* 0x000fe2000f8e000c */
[----:B------:R-:W-:Y:S02]  /*0790*/  LEA.HI.X R5, R8, UR19, R3, 0x2, P1 ;  /* 0x0000001308057c11 */ /* 0x000fe400088f1403 */
[----:B------:R-:W-:Y:S01]  /*07a0*/  LEA R8, P1, R22, UR18, 0x2 ;  /* 0x0000001216087c11 */ /* 0x000fe2000f8210ff */
[C---:B------:R-:W-:Y:S01]  /*07b0*/  IMAD R9, R11.reuse, UR7, R23 ;  /* 0x000000070b097c24 */ /* 0x040fe2000f8e0217 */
[----:B------:R-:W-:Y:S01]  /*07c0*/  LEA R16, P2, R20, UR18, 0x2 ;  /* 0x0000001214107c11 */ /* 0x000fe2000f8410ff */
[----:B------:R-:W-:Y:S01]  /*07d0*/  IMAD R17, R11, UR6, R21 ;  /* 0x000000060b117c24 */ /* 0x000fe2000f8e0215 */
[----:B------:R-:W-:Y:S01]  /*07e0*/  IADD3 R3, P0, PT, R14, UR4, RZ ;  /* 0x000000040e037c10 */ /* 0x000fe2000ff1e0ff */
[----:B------:R-:W2:Y:S01]  /*07f0*/  LDG.E R6, desc[UR8][R6.64] ;  /* 0x0000000806067981 */ /* 0x000ea2000c1e1900 */
[----:B------:R-:W-:-:S02]  /*0800*/  LEA.HI.X R9, R22, UR19, R9, 0x2, P1 ;  /* 0x0000001316097c11 */ /* 0x000fc400088f1409 */
[----:B------:R-:W-:Y:S01]  /*0810*/  IADD3 R22, P1, PT, R14, UR10, RZ ;  /* 0x0000000a0e167c10 */ /* 0x000fe2000ff3e0ff */
[----:B------:R-:W3:Y:S01]  /*0820*/  LDG.E R4, desc[UR8][R4.64] ;  /* 0x0000000804047981 */ /* 0x000ee2000c1e1900 */
[----:B------:R-:W-:Y:S02]  /*0830*/  LEA.HI.X R17, R20, UR19, R17, 0x2, P2 ;  /* 0x0000001314117c11 */ /* 0x000fe400090f1411 */
[----:B------:R-:W-:Y:S01]  /*0840*/  IADD3.X R20, PT, PT, R2, UR5, RZ, P0, !PT ;  /* 0x0000000502147c10 */ /* 0x000fe200087fe4ff */
[----:B------:R-:W-:Y:S01]  /*0850*/  IMAD.X R23, RZ, RZ, R2, P1 ;  /* 0x000000ffff177224 */ /* 0x000fe200008e0602 */
[C---:B------:R-:W-:Y:S01]  /*0860*/  LEA R26, P0, R3.reuse, UR16, 0x2 ;  /* 0x00000010031a7c11 */ /* 0x040fe2000f8010ff */
[----:B------:R-:W4:Y:S01]  /*0870*/  LDG.E R8, desc[UR8][R8.64] ;  /* 0x0000000808087981 */ /* 0x000f22000c1e1900 */
[----:B------:R-:W-:Y:S02]  /*0880*/  LEA R24, P3, R22, UR16, 0x2 ;  /* 0x0000001016187c11 */ /* 0x000fe4000f8610ff */
[----:B------:R-:W-:Y:S01]  /*0890*/  IADD3 R21, P1, PT, R14, UR7, RZ ;  /* 0x000000070e157c10 */ /* 0x000fe2000ff3e0ff */
[----:B------:R-:W5:Y:S01]  /*08a0*/  LDG.E R16, desc[UR8][R16.64] ;  /* 0x0000000810107981 */ /* 0x000f62000c1e1900 */
[----:B------:R-:W-:-:S02]  /*08b0*/  LEA.HI.X R27, R3, UR17, R20, 0x2, P0 ;  /* 0x00000011031b7c11 */ /* 0x000fc400080f1414 */
[----:B------:R-:W-:Y:S02]  /*08c0*/  IADD3 R18, P2, PT, R14, UR6, RZ ;  /* 0x000000060e127c10 */ /* 0x000fe4000ff5e0ff */
[----:B------:R-:W-:Y:S01]  /*08d0*/  LEA.HI.X R25, R22, UR17, R23, 0x2, P3 ;  /* 0x0000001116197c11 */ /* 0x000fe200098f1417 */
[----:B------:R-:W2:Y:S01]  /*08e0*/  LDG.E R26, desc[UR8][R26.64] ;  /* 0x000000081a1a7981 */ /* 0x000ea2000c1e1900 */
[C---:B------:R-:W-:Y:S01]  /*08f0*/  LEA R22, P0, R21.reuse, UR16, 0x2 ;  /* 0x0000001015167c11 */ /* 0x040fe2000f8010ff */
[----:B------:R-:W-:Y:S01]  /*0900*/  IMAD.X R3, RZ, RZ, R2, P2 ;  /* 0x000000ffff037224 */ /* 0x000fe200010e0602 */
[----:B------:R-:W-:Y:S01]  /*0910*/  IADD3.X R28, PT, PT, RZ, R2, RZ, P1, !PT ;  /* 0x00000002ff1c7210 */ /* 0x000fe20000ffe4ff */
[----:B------:R-:W3:Y:S01]  /*0920*/  LDG.E R24, desc[UR8][R24.64] ;  /* 0x0000000818187981 */ /* 0x000ee2000c1e1900 */
[----:B------:R-:W-:Y:S02]  /*0930*/  LEA R20, P3, R18, UR16, 0x2 ;  /* 0x0000001012147c11 */ /* 0x000fe4000f8610ff */
[----:B------:R-:W-:-:S02]  /*0940*/  LEA.HI.X R23, R21, UR17, R28, 0x2, P0 ;  /* 0x0000001115177c11 */ /* 0x000fc400080f141c */
[----:B------:R-:W-:-:S03]  /*0950*/  LEA.HI.X R21, R18, UR17, R3, 0x2, P3 ;  /* 0x0000001112157c11 */ /* 0x000fc600098f1403 */
[----:B------:R-:W4:Y:S04]  /*0960*/  LDG.E R22, desc[UR8][R22.64] ;  /* 0x0000000816167981 */ /* 0x000f28000c1e1900 */
[----:B------:R-:W5:Y:S01]  /*0970*/  LDG.E R20, desc[UR8][R20.64] ;  /* 0x0000000814147981 */ /* 0x000f62000c1e1900 */
[----:B------:R-:W-:Y:S01]  /*0980*/  UIADD3 UR4, UPT, UPT, UR4, 0x4, URZ ;  /* 0x0000000404047890 */ /* 0x000fe2000fffe0ff */
[----:B------:R-:W-:Y:S01]  /*0990*/  UMOV UR5, URZ ;  /* 0x000000ff00057c82 */ /* 0x000fe20008000000 */
[----:B--2---:R-:W-:-:S04]  /*09a0*/  FFMA R19, R26, R6, R19 ;  /* 0x000000061a137223 */ /* 0x004fc80000000013 */
[----:B---3--:R-:W-:-:S04]  /*09b0*/  FFMA R19, R24, R4, R19 ;  /* 0x0000000418137223 */ /* 0x008fc80000000013 */
[----:B----4-:R-:W-:-:S04]  /*09c0*/  FFMA R19, R22, R8, R19 ;  /* 0x0000000816137223 */ /* 0x010fc80000000013 */
[----:B-----5:R-:W-:-:S07]  /*09d0*/  FFMA R19, R20, R16, R19 ;  /* 0x0000001014137223 */ /* 0x020fce0000000013 */
.L_x_4:
[----:B------:R-:W-:Y:S05]  /*09e0*/  BRA.U !UP0, `(.L_x_1) ;  /* 0x0000000108d47547 */ /* 0x000fea000b800000 */
[----:B------:R-:W-:Y:S02]  /*09f0*/  UISETP.NE.U32.AND UP1, UPT, UR11, 0x1, UPT ;  /* 0x000000010b00788c */ /* 0x000fe4000bf25070 */
[----:B------:R-:W-:Y:S02]  /*0a00*/  ULOP3.LUT UR6, UR12, 0x1, URZ, 0xc0, !UPT ;  /* 0x000000010c067892 */ /* 0x000fe4000f8ec0ff */
[----:B------:R-:W-:Y:S02]  /*0a10*/  UISETP.NE.AND.EX UP1, UPT, URZ, URZ, UPT, UP1 ;  /* 0x000000ffff00728c */ /* 0x000fe4000bf25310 */
[----:B------:R-:W-:-:S04]  /*0a20*/  UISETP.NE.U32.AND UP0, UPT, UR6, 0x1, UPT ;  /* 0x000000010600788c */ /* 0x000fc8000bf05070 */
[----:B------:R-:W-:-:S03]  /*0a30*/  UISETP.NE.U32.AND.EX UP0, UPT, URZ, URZ, UPT, UP0 ;  /* 0x000000ffff00728c */ /* 0x000fc6000bf05100 */
[----:B------:R-:W-:Y:S08]  /*0a40*/  BRA.U !UP1, `(.L_x_5) ;  /* 0x0000000109787547 */ /* 0x000ff0000b800000 */
[----:B------:R-:W0:Y:S01]  /*0a50*/  LDCU.128 UR16, c[0x0][0x380] ;  /* 0x00007000ff1077ac */ /* 0x000e220008000c00 */
[----:B------:R-:W-:Y:S01]  /*0a60*/  IMAD R4, R10, UR5, RZ ;  /* 0x000000050a047c24 */ /* 0x000fe2000f8e02ff */
[----:B------:R-:W-:Y:S01]  /*0a70*/  IADD3 R5, P0, PT, R14, UR4, RZ ;  /* 0x000000040e057c10 */ /* 0x000fe2000ff1e0ff */
[----:B------:R-:W-:Y:S01]  /*0a80*/  IMAD.MOV.U32 R16, RZ, RZ, R12 ;  /* 0x000000ffff107224 */ /* 0x000fe200078e000c */
[----:B------:R-:W-:Y:S01]  /*0a90*/  UIADD3 UR6, UPT, UPT, UR4, 0x1, URZ ;  /* 0x0000000104067890 */ /* 0x000fe2000fffe0ff */
[----:B------:R-:W-:Y:S01]  /*0aa0*/  IMAD.MOV.U32 R17, RZ, RZ, RZ ;  /* 0x000000ffff117224 */ /* 0x000fe200078e00ff */
[----:B------:R-:W-:Y:S01]  /*0ab0*/  IADD3.X R8, PT, PT, R2, UR5, RZ, P0, !PT ;  /* 0x0000000502087c10 */ /* 0x000fe200087fe4ff */
[----:B------:R-:W-:Y:S02]  /*0ac0*/  IMAD R9, R11, UR4, R4 ;  /* 0x000000040b097c24 */ /* 0x000fe4000f8e0204 */
[----:B------:R-:W-:Y:S01]  /*0ad0*/  IMAD.WIDE.U32 R6, R10, UR4, R16 ;  /* 0x000000040a067c25 */ /* 0x000fe2000f8e0010 */
[----:B------:R-:W-:-:S03]  /*0ae0*/  IADD3 R3, P0, PT, R14, UR6, RZ ;  /* 0x000000060e037c10 */ /* 0x000fc6000ff1e0ff */
[----:B------:R-:W-:Y:S01]  /*0af0*/  IMAD.WIDE.U32 R16, R10, UR6, R16 ;  /* 0x000000060a107c25 */ /* 0x000fe2000f8e0010 */
[----:B------:R-:W-:-:S03]  /*0b00*/  IADD3 R9, PT, PT, R7, R9, RZ ;  /* 0x0000000907097210 */ /* 0x000fc60007ffe0ff */
[----:B------:R-:W-:Y:S01]  /*0b10*/  IMAD R7, R11, UR6, R17 ;  /* 0x000000060b077c24 */ /* 0x000fe2000f8e0211 */
[C---:B0-----:R-:W-:Y:S01]  /*0b20*/  LEA R4, P1, R5.reuse, UR16, 0x2 ;  /* 0x0000001005047c11 */ /* 0x041fe2000f8210ff */
[----:B------:R-:W-:Y:S01]  /*0b30*/  IMAD.X R18, RZ, RZ, R2, P0 ;  /* 0x000000ffff127224 */ /* 0x000fe200000e0602 */
[----:B------:R-:W-:Y:S02]  /*0b40*/  LEA R22, P3, R16, UR18, 0x2 ;  /* 0x0000001210167c11 */ /* 0x000fe4000f8610ff */
[----:B------:R-:W-:Y:S02]  /*0b50*/  LEA.HI.X R5, R5, UR17, R8, 0x2, P1 ;  /* 0x0000001105057c11 */ /* 0x000fe400088f1408 */
[C---:B------:R-:W-:Y:S02]  /*0b60*/  LEA R20, P1, R6.reuse, UR18, 0x2 ;  /* 0x0000001206147c11 */ /* 0x040fe4000f8210ff */
[----:B------:R-:W-:Y:S01]  /*0b70*/  LEA R8, P2, R3, UR16, 0x2 ;  /* 0x0000001003087c11 */ /* 0x000fe2000f8410ff */
[----:B------:R-:W2:Y:S01]  /*0b80*/  LDG.E R4, desc[UR8][R4.64] ;  /* 0x0000000804047981 */ /* 0x000ea2000c1e1900 */
[----:B------:R-:W-:-:S02]  /*0b90*/  LEA.HI.X R21, R6, UR19, R9, 0x2, P1 ;  /* 0x0000001306157c11 */ /* 0x000fc400088f1409 */
[----:B------:R-:W-:Y:S02]  /*0ba0*/  LEA.HI.X R23, R16, UR19, R7, 0x2, P3 ;  /* 0x0000001310177c11 */ /* 0x000fe400098f1407 */
[----:B------:R-:W-:Y:S01]  /*0bb0*/  LEA.HI.X R9, R3, UR17, R18, 0x2, P2 ;  /* 0x0000001103097c11 */ /* 0x000fe200090f1412 */
[----:B------:R-:W2:Y:S04]  /*0bc0*/  LDG.E R20, desc[UR8][R20.64] ;  /* 0x0000000814147981 */ /* 0x000ea8000c1e1900 */
[----:B------:R-:W3:Y:S04]  /*0bd0*/  LDG.E R8, desc[UR8][R8.64] ;  /* 0x0000000808087981 */ /* 0x000ee8000c1e1900 */
[----:B------:R-:W3:Y:S01]  /*0be0*/  LDG.E R22, desc[UR8][R22.64] ;  /* 0x0000000816167981 */ /* 0x000ee2000c1e1900 */
[----:B------:R-:W-:Y:S01]  /*0bf0*/  UIADD3 UR4, UPT, UPT, UR4, 0x2, URZ ;  /* 0x0000000204047890 */ /* 0x000fe2000fffe0ff */
[----:B------:R-:W-:Y:S01]  /*0c00*/  UMOV UR5, URZ ;  /* 0x000000ff00057c82 */ /* 0x000fe20008000000 */
[----:B--2---:R-:W-:-:S04]  /*0c10*/  FFMA R19, R4, R20, R19 ;  /* 0x0000001404137223 */ /* 0x004fc80000000013 */
[----:B---3--:R-:W-:-:S07]  /*0c20*/  FFMA R19, R8, R22, R19 ;  /* 0x0000001608137223 */ /* 0x008fce0000000013 */
.L_x_5:
[----:B------:R-:W-:Y:S05]  /*0c30*/  BRA.U UP0, `(.L_x_1) ;  /* 0x0000000100407547 */ /* 0x000fea000b800000 */
[----:B------:R-:W0:Y:S01]  /*0c40*/  LDCU.128 UR16, c[0x0][0x380] ;  /* 0x00007000ff1077ac */ /* 0x000e220008000c00 */
[----:B------:R-:W-:Y:S01]  /*0c50*/  IMAD R4, R10, UR5, RZ ;  /* 0x000000050a047c24 */ /* 0x000fe2000f8e02ff */
[----:B------:R-:W-:Y:S01]  /*0c60*/  IADD3 R14, P0, PT, R14, UR4, RZ ;  /* 0x000000040e0e7c10 */ /* 0x000fe2000ff1e0ff */
[----:B------:R-:W-:Y:S02]  /*0c70*/  IMAD.MOV.U32 R6, RZ, RZ, R12 ;  /* 0x000000ffff067224 */ /* 0x000fe400078e000c */
[----:B------:R-:W-:Y:S01]  /*0c80*/  IMAD.MOV.U32 R7, RZ, RZ, RZ ;  /* 0x000000ffff077224 */ /* 0x000fe200078e00ff */
[----:B------:R-:W-:Y:S01]  /*0c90*/  IADD3.X R5, PT, PT, R2, UR5, RZ, P0, !PT ;  /* 0x0000000502057c10 */ /* 0x000fe200087fe4ff */
[----:B------:R-:W-:Y:S02]  /*0ca0*/  IMAD R3, R11, UR4, R4 ;  /* 0x000000040b037c24 */ /* 0x000fe4000f8e0204 */
[----:B------:R-:W-:-:S05]  /*0cb0*/  IMAD.WIDE.U32 R6, R10, UR4, R6 ;  /* 0x000000040a067c25 */ /* 0x000fca000f8e0006 */
[----:B------:R-:W-:Y:S02]  /*0cc0*/  IADD3 R3, PT, PT, R7, R3, RZ ;  /* 0x0000000307037210 */ /* 0x000fe40007ffe0ff */
[----:B0-----:R-:W-:Y:S02]  /*0cd0*/  LEA R4, P1, R14, UR16, 0x2 ;  /* 0x000000100e047c11 */ /* 0x001fe4000f8210ff */
[----:B------:R-:W-:Y:S02]  /*0ce0*/  LEA R2, P0, R6, UR18, 0x2 ;  /* 0x0000001206027c11 */ /* 0x000fe4000f8010ff */
[----:B------:R-:W-:Y:S02]  /*0cf0*/  LEA.HI.X R5, R14, UR17, R5, 0x2, P1 ;  /* 0x000000110e057c11 */ /* 0x000fe400088f1405 */
[----:B------:R-:W-:-:S03]  /*0d00*/  LEA.HI.X R3, R6, UR19, R3, 0x2, P0 ;  /* 0x0000001306037c11 */ /* 0x000fc600080f1403 */
[----:B------:R-:W2:Y:S04]  /*0d10*/  LDG.E R4, desc[UR8][R4.64] ;  /* 0x0000000804047981 */ /* 0x000ea8000c1e1900 */
[----:B------:R-:W2:Y:S02]  /*0d20*/  LDG.E R2, desc[UR8][R2.64] ;  /* 0x0000000802027981 */ /* 0x000ea4000c1e1900 */
[----:B--2---:R-:W-:-:S07]  /*0d30*/  FFMA R19, R4, R2, R19 ;  /* 0x0000000204137223 */ /* 0x004fce0000000013 */
.L_x_1:
[----:B------:R-:W0:Y:S01]  /*0d40*/  LDCU.64 UR4, c[0x0][0x390] ;  /* 0x00007200ff0477ac */ /* 0x000e220008000a00 */
[----:B------:R-:W-:Y:S02]  /*0d50*/  IMAD.MOV.U32 R2, RZ, RZ, R12 ;  /* 0x000000ffff027224 */ /* 0x000fe400078e000c */
[----:B------:R-:W-:Y:S02]  /*0d60*/  IMAD.MOV.U32 R3, RZ, RZ, RZ ;  /* 0x000000ffff037224 */ /* 0x000fe400078e00ff */
[----:B------:R-:W-:-:S04]  /*0d70*/  IMAD.WIDE.U32 R2, R0, UR12, R2 ;  /* 0x0000000c00027c25 */ /* 0x000fc8000f8e0002 */
[----:B------:R-:W-:Y:S01]  /*0d80*/  IMAD R3, R0, UR13, R3 ;  /* 0x0000000d00037c24 */ /* 0x000fe2000f8e0203 */
[----:B0-----:R-:W-:-:S04]  /*0d90*/  LEA R4, P0, R2, UR4, 0x2 ;  /* 0x0000000402047c11 */ /* 0x001fc8000f8010ff */
[----:B------:R-:W-:-:S05]  /*0da0*/  LEA.HI.X R5, R2, UR5, R3, 0x2, P0 ;  /* 0x0000000502057c11 */ /* 0x000fca00080f1403 */
[----:B------:R-:W-:Y:S01]  /*0db0*/  STG.E desc[UR8][R4.64], R19 ;  /* 0x0000001304007986 */ /* 0x000fe2000c101908 */
[----:B------:R-:W-:Y:S05]  /*0dc0*/  EXIT ;  /* 0x000000000000794d */ /* 0x000fea0003800000 */
.L_x_6:
        /* <DEDUP_REMOVED lines=11> */
.L_x_8:


//--------------------- .nv.shared.reserved.0     --------------------------
	.section	.nv.shared.reserved.0,"aw",@nobits
	.weak		__nv_reservedSMEM_offset_0_alias
	.size		__nv_reservedSMEM_offset_0_alias, 0, 64
	.other		__nv_reservedSMEM_offset_0_alias,@"STO_CUDA_RESERVED_SHARED STV_DEFAULT"
__nv_reservedSMEM_offset_0_alias:
	.zero		0
	.zero		64


//--------------------- .nv.constant0._Z16gemm_coalesced_kPKfS0_Pfmmm --------------------------
	.section	.nv.constant0._Z16gemm_coalesced_kPKfS0_Pfmmm,"a",@progbits
	.sectionflags	@""
	.align	4
.nv.constant0._Z16gemm_coalesced_kPKfS0_Pfmmm:
	.zero		944


//--------------------- .nv.constant0._Z19gemm_coalesced_v2_kPKfS0_Pfmmm --------------------------
	.section	.nv.constant0._Z19gemm_coalesced_v2_kPKfS0_Pfmmm,"a",@progbits
	.sectionflags	@""
	.align	4
.nv.constant0._Z19gemm_coalesced_v2_kPKfS0_Pfmmm:
	.zero		944


//--------------------- SYMBOLS --------------------------

	.type		.nv.reservedSmem.offset0,@object
	.size		.nv.reservedSmem.offset0,0x4
